//
// Generated by NVIDIA NVVM Compiler
//
// Compiler Build ID: CL-36424714
// Cuda compilation tools, release 13.0, V13.0.88
// Based on NVVM 20.0.0
//

.version 9.0
.target sm_100
.address_size 64

	// .globl	_Z11vector_calcPjPiS0_S0_i

.visible .entry _Z11vector_calcPjPiS0_S0_i(
	.param .u64 .ptr .align 1 _Z11vector_calcPjPiS0_S0_i_param_0,
	.param .u64 .ptr .align 1 _Z11vector_calcPjPiS0_S0_i_param_1,
	.param .u64 .ptr .align 1 _Z11vector_calcPjPiS0_S0_i_param_2,
	.param .u64 .ptr .align 1 _Z11vector_calcPjPiS0_S0_i_param_3,
	.param .u32 _Z11vector_calcPjPiS0_S0_i_param_4
)
{
	.reg .pred 	%p<10>;
	.reg .b32 	%r<110>;
	.reg .b64 	%rd<40>;

	ld.param.u64 	%rd22, [_Z11vector_calcPjPiS0_S0_i_param_1];
	ld.param.u64 	%rd23, [_Z11vector_calcPjPiS0_S0_i_param_2];
	ld.param.u64 	%rd24, [_Z11vector_calcPjPiS0_S0_i_param_3];
	ld.param.u32 	%r16, [_Z11vector_calcPjPiS0_S0_i_param_4];
	cvta.to.global.u64 	%rd1, %rd24;
	cvta.to.global.u64 	%rd2, %rd23;
	cvta.to.global.u64 	%rd3, %rd22;
	setp.lt.s32 	%p1, %r16, 1;
	@%p1 bra 	$L__BB0_13;
	and.b32  	%r1, %r16, 15;
	setp.lt.u32 	%p2, %r16, 16;
	mov.b32 	%r107, 0;
	@%p2 bra 	$L__BB0_4;
	and.b32  	%r107, %r16, 2147483632;
	neg.s32 	%r105, %r107;
	add.s64 	%rd36, %rd3, 32;
	add.s64 	%rd35, %rd2, 32;
	add.s64 	%rd34, %rd1, 32;
$L__BB0_3:
	.pragma "nounroll";
	ld.global.u32 	%r18, [%rd36+-32];
	ld.global.u32 	%r19, [%rd35+-32];
	add.s32 	%r20, %r19, %r18;
	st.global.u32 	[%rd34+-32], %r20;
	ld.global.u32 	%r21, [%rd36+-28];
	ld.global.u32 	%r22, [%rd35+-28];
	add.s32 	%r23, %r22, %r21;
	st.global.u32 	[%rd34+-28], %r23;
	ld.global.u32 	%r24, [%rd36+-24];
	ld.global.u32 	%r25, [%rd35+-24];
	add.s32 	%r26, %r25, %r24;
	st.global.u32 	[%rd34+-24], %r26;
	ld.global.u32 	%r27, [%rd36+-20];
	ld.global.u32 	%r28, [%rd35+-20];
	add.s32 	%r29, %r28, %r27;
	st.global.u32 	[%rd34+-20], %r29;
	ld.global.u32 	%r30, [%rd36+-16];
	ld.global.u32 	%r31, [%rd35+-16];
	add.s32 	%r32, %r31, %r30;
	st.global.u32 	[%rd34+-16], %r32;
	ld.global.u32 	%r33, [%rd36+-12];
	ld.global.u32 	%r34, [%rd35+-12];
	add.s32 	%r35, %r34, %r33;
	st.global.u32 	[%rd34+-12], %r35;
	ld.global.u32 	%r36, [%rd36+-8];
	ld.global.u32 	%r37, [%rd35+-8];
	add.s32 	%r38, %r37, %r36;
	st.global.u32 	[%rd34+-8], %r38;
	ld.global.u32 	%r39, [%rd36+-4];
	ld.global.u32 	%r40, [%rd35+-4];
	add.s32 	%r41, %r40, %r39;
	st.global.u32 	[%rd34+-4], %r41;
	ld.global.u32 	%r42, [%rd36];
	ld.global.u32 	%r43, [%rd35];
	add.s32 	%r44, %r43, %r42;
	st.global.u32 	[%rd34], %r44;
	ld.global.u32 	%r45, [%rd36+4];
	ld.global.u32 	%r46, [%rd35+4];
	add.s32 	%r47, %r46, %r45;
	st.global.u32 	[%rd34+4], %r47;
	ld.global.u32 	%r48, [%rd36+8];
	ld.global.u32 	%r49, [%rd35+8];
	add.s32 	%r50, %r49, %r48;
	st.global.u32 	[%rd34+8], %r50;
	ld.global.u32 	%r51, [%rd36+12];
	ld.global.u32 	%r52, [%rd35+12];
	add.s32 	%r53, %r52, %r51;
	st.global.u32 	[%rd34+12], %r53;
	ld.global.u32 	%r54, [%rd36+16];
	ld.global.u32 	%r55, [%rd35+16];
	add.s32 	%r56, %r55, %r54;
	st.global.u32 	[%rd34+16], %r56;
	ld.global.u32 	%r57, [%rd36+20];
	ld.global.u32 	%r58, [%rd35+20];
	add.s32 	%r59, %r58, %r57;
	st.global.u32 	[%rd34+20], %r59;
	ld.global.u32 	%r60, [%rd36+24];
	ld.global.u32 	%r61, [%rd35+24];
	add.s32 	%r62, %r61, %r60;
	st.global.u32 	[%rd34+24], %r62;
	ld.global.u32 	%r63, [%rd36+28];
	ld.global.u32 	%r64, [%rd35+28];
	add.s32 	%r65, %r64, %r63;
	st.global.u32 	[%rd34+28], %r65;
	add.s32 	%r105, %r105, 16;
	add.s64 	%rd36, %rd36, 64;
	add.s64 	%rd35, %rd35, 64;
	add.s64 	%rd34, %rd34, 64;
	setp.ne.s32 	%p3, %r105, 0;
	@%p3 bra 	$L__BB0_3;
$L__BB0_4:
	setp.eq.s32 	%p4, %r1, 0;
	@%p4 bra 	$L__BB0_13;
	and.b32  	%r7, %r16, 7;
	setp.lt.u32 	%p5, %r1, 8;
	@%p5 bra 	$L__BB0_7;
	mul.wide.u32 	%rd25, %r107, 4;
	add.s64 	%rd26, %rd3, %rd25;
	ld.global.u32 	%r66, [%rd26];
	add.s64 	%rd27, %rd2, %rd25;
	ld.global.u32 	%r67, [%rd27];
	add.s32 	%r68, %r67, %r66;
	add.s64 	%rd28, %rd1, %rd25;
	st.global.u32 	[%rd28], %r68;
	ld.global.u32 	%r69, [%rd26+4];
	ld.global.u32 	%r70, [%rd27+4];
	add.s32 	%r71, %r70, %r69;
	st.global.u32 	[%rd28+4], %r71;
	ld.global.u32 	%r72, [%rd26+8];
	ld.global.u32 	%r73, [%rd27+8];
	add.s32 	%r74, %r73, %r72;
	st.global.u32 	[%rd28+8], %r74;
	ld.global.u32 	%r75, [%rd26+12];
	ld.global.u32 	%r76, [%rd27+12];
	add.s32 	%r77, %r76, %r75;
	st.global.u32 	[%rd28+12], %r77;
	ld.global.u32 	%r78, [%rd26+16];
	ld.global.u32 	%r79, [%rd27+16];
	add.s32 	%r80, %r79, %r78;
	st.global.u32 	[%rd28+16], %r80;
	ld.global.u32 	%r81, [%rd26+20];
	ld.global.u32 	%r82, [%rd27+20];
	add.s32 	%r83, %r82, %r81;
	st.global.u32 	[%rd28+20], %r83;
	ld.global.u32 	%r84, [%rd26+24];
	ld.global.u32 	%r85, [%rd27+24];
	add.s32 	%r86, %r85, %r84;
	st.global.u32 	[%rd28+24], %r86;
	ld.global.u32 	%r87, [%rd26+28];
	ld.global.u32 	%r88, [%rd27+28];
	add.s32 	%r89, %r88, %r87;
	st.global.u32 	[%rd28+28], %r89;
	add.s32 	%r107, %r107, 8;
$L__BB0_7:
	setp.eq.s32 	%p6, %r7, 0;
	@%p6 bra 	$L__BB0_13;
	and.b32  	%r10, %r16, 3;
	setp.lt.u32 	%p7, %r7, 4;
	@%p7 bra 	$L__BB0_10;
	mul.wide.u32 	%rd29, %r107, 4;
	add.s64 	%rd30, %rd3, %rd29;
	ld.global.u32 	%r90, [%rd30];
	add.s64 	%rd31, %rd2, %rd29;
	ld.global.u32 	%r91, [%rd31];
	add.s32 	%r92, %r91, %r90;
	add.s64 	%rd32, %rd1, %rd29;
	st.global.u32 	[%rd32], %r92;
	ld.global.u32 	%r93, [%rd30+4];
	ld.global.u32 	%r94, [%rd31+4];
	add.s32 	%r95, %r94, %r93;
	st.global.u32 	[%rd32+4], %r95;
	ld.global.u32 	%r96, [%rd30+8];
	ld.global.u32 	%r97, [%rd31+8];
	add.s32 	%r98, %r97, %r96;
	st.global.u32 	[%rd32+8], %r98;
	ld.global.u32 	%r99, [%rd30+12];
	ld.global.u32 	%r100, [%rd31+12];
	add.s32 	%r101, %r100, %r99;
	st.global.u32 	[%rd32+12], %r101;
	add.s32 	%r107, %r107, 4;
$L__BB0_10:
	setp.eq.s32 	%p8, %r10, 0;
	@%p8 bra 	$L__BB0_13;
	mul.wide.u32 	%rd33, %r107, 4;
	add.s64 	%rd39, %rd1, %rd33;
	add.s64 	%rd38, %rd2, %rd33;
	add.s64 	%rd37, %rd3, %rd33;
	neg.s32 	%r109, %r10;
$L__BB0_12:
	.pragma "nounroll";
	ld.global.u32 	%r102, [%rd37];
	ld.global.u32 	%r103, [%rd38];
	add.s32 	%r104, %r103, %r102;
	st.global.u32 	[%rd39], %r104;
	add.s64 	%rd39, %rd39, 4;
	add.s64 	%rd38, %rd38, 4;
	add.s64 	%rd37, %rd37, 4;
	add.s32 	%r109, %r109, 1;
	setp.ne.s32 	%p9, %r109, 0;
	@%p9 bra 	$L__BB0_12;
$L__BB0_13:
	ret;

}


// ===== COMPILED SASS (sm_100) =====

	.target	sm_100

	.elftype	@"ET_EXEC"


//--------------------- .note.nv.tkinfo           --------------------------
	.section	.note.nv.tkinfo,"",@"SHT_NOTE"
	.sectionflags	@"SHF_NOTE_NV_TKINFO"
	.tkinfo
        /*0018*/ 	.word	0x00000002
        /*0030*/ 	.string	""
        /*0030*/ 	.string	"ptxas"
        /*0030*/ 	.string	"Cuda compilation tools, release 13.0, V13.0.88"
        /*0030*/ 	.string	"Build cuda_13.0.r13.0/compiler.36424714_0"
        /*0030*/ 	.string	"-arch sm_100 -m 64 "



//--------------------- .note.nv.cuinfo           --------------------------
	.section	.note.nv.cuinfo,"",@"SHT_NOTE"
	.sectionflags	@"SHF_NOTE_NV_CUINFO"
        /*0018*/ 	.short	0x0002
        /*001a*/ 	.short	0x0064
        /*001c*/ 	.short	0x0082
	.zero		2


//--------------------- .nv.info                  --------------------------
	.section	.nv.info,"",@"SHT_CUDA_INFO"
	.align	4


	//----- nvinfo : EIATTR_REGCOUNT
	.align		4
        /*0000*/ 	.byte	0x04, 0x2f
        /*0002*/ 	.short	(.L_1 - .L_0)
	.align		4
.L_0:
        /*0004*/ 	.word	index@(_Z11vector_calcPjPiS0_S0_i)
        /*0008*/ 	.word	0x00000014


	//----- nvinfo : EIATTR_FRAME_SIZE
	.align		4
.L_1:
        /*000c*/ 	.byte	0x04, 0x11
        /*000e*/ 	.short	(.L_3 - .L_2)
	.align		4
.L_2:
        /*0010*/ 	.word	index@(_Z11vector_calcPjPiS0_S0_i)
        /*0014*/ 	.word	0x00000000


	//----- nvinfo : EIATTR_MIN_STACK_SIZE
	.align		4
.L_3:
        /*0018*/ 	.byte	0x04, 0x12
        /*001a*/ 	.short	(.L_5 - .L_4)
	.align		4
.L_4:
        /*001c*/ 	.word	index@(_Z11vector_calcPjPiS0_S0_i)
        /*0020*/ 	.word	0x00000000
.L_5:


//--------------------- .nv.compat                --------------------------
	.section	.nv.compat,"",@"SHT_CUDA_COMPAT_INFO"
	.align	4
        /*0000*/ 	.byte	0x02, 0x09, 0x00, 0x00, 0x02, 0x02, 0x01, 0x00, 0x02, 0x05, 0x05, 0x00, 0x03, 0x07, 0x01, 0x01
        /*0010*/ 	.byte	0x02, 0x03, 0x00, 0x00, 0x02, 0x06, 0x01, 0x00, 0x04, 0x0b, 0x08, 0x00, 0x09, 0x00, 0x00, 0x00
        /*0020*/ 	.byte	0x00, 0x00, 0x00, 0x00


//--------------------- .nv.info._Z11vector_calcPjPiS0_S0_i --------------------------
	.section	.nv.info._Z11vector_calcPjPiS0_S0_i,"",@"SHT_CUDA_INFO"
	.sectionflags	@""
	.align	4


	//----- nvinfo : EIATTR_CUDA_API_VERSION
	.align		4
        /*0000*/ 	.byte	0x04, 0x37
        /*0002*/ 	.short	(.L_7 - .L_6)
.L_6:
        /*0004*/ 	.word	0x00000082


	//----- nvinfo : EIATTR_KPARAM_INFO
	.align		4
.L_7:
        /*0008*/ 	.byte	0x04, 0x17
        /*000a*/ 	.short	(.L_9 - .L_8)
.L_8:
        /*000c*/ 	.word	0x00000000
        /*0010*/ 	.short	0x0004
        /*0012*/ 	.short	0x0020
        /*0014*/ 	.byte	0x00, 0xf0, 0x11, 0x00


	//----- nvinfo : EIATTR_KPARAM_INFO
	.align		4
.L_9:
        /*0018*/ 	.byte	0x04, 0x17
        /*001a*/ 	.short	(.L_11 - .L_10)
.L_10:
        /*001c*/ 	.word	0x00000000
        /*0020*/ 	.short	0x0003
        /*0022*/ 	.short	0x0018
        /*0024*/ 	.byte	0x00, 0xf5, 0x21, 0x00


	//----- nvinfo : EIATTR_KPARAM_INFO
	.align		4
.L_11:
        /*0028*/ 	.byte	0x04, 0x17
        /*002a*/ 	.short	(.L_13 - .L_12)
.L_12:
        /*002c*/ 	.word	0x00000000
        /*0030*/ 	.short	0x0002
        /*0032*/ 	.short	0x0010
        /*0034*/ 	.byte	0x00, 0xf5, 0x21, 0x00


	//----- nvinfo : EIATTR_KPARAM_INFO
	.align		4
.L_13:
        /*0038*/ 	.byte	0x04, 0x17
        /*003a*/ 	.short	(.L_15 - .L_14)
.L_14:
        /*003c*/ 	.word	0x00000000
        /*0040*/ 	.short	0x0001
        /*0042*/ 	.short	0x0008
        /*0044*/ 	.byte	0x00, 0xf5, 0x21, 0x00


	//----- nvinfo : EIATTR_KPARAM_INFO
	.align		4
.L_15:
        /*0048*/ 	.byte	0x04, 0x17
        /*004a*/ 	.short	(.L_17 - .L_16)
.L_16:
        /*004c*/ 	.word	0x00000000
        /*0050*/ 	.short	0x0000
        /*0052*/ 	.short	0x0000
        /*0054*/ 	.byte	0x00, 0xf5, 0x21, 0x00


	//----- nvinfo : EIATTR_SPARSE_MMA_MASK
	.align		4
.L_17:
        /*0058*/ 	.byte	0x03, 0x50
        /*005a*/ 	.short	0x0000


	//----- nvinfo : EIATTR_MAXREG_COUNT
	.align		4
        /*005c*/ 	.byte	0x03, 0x1b
        /*005e*/ 	.short	0x00ff


	//----- nvinfo : EIATTR_MERCURY_ISA_VERSION
	.align		4
        /*0060*/ 	.byte	0x03, 0x5f
        /*0062*/ 	.short	0x0101


	//----- nvinfo : EIATTR_VRC_CTA_INIT_COUNT
	.align		4
        /*0064*/ 	.byte	0x02, 0x4a
	.zero		1
	.zero		1


	//----- nvinfo : EIATTR_EXIT_INSTR_OFFSETS
	.align		4
        /*0068*/ 	.byte	0x04, 0x1c
        /*006a*/ 	.short	(.L_19 - .L_18)


	//   ....[0]....
.L_18:
        /*006c*/ 	.word	0x00000030


	//   ....[1]....
        /*0070*/ 	.word	0x00000680


	//   ....[2]....
        /*0074*/ 	.word	0x00000940


	//   ....[3]....
        /*0078*/ 	.word	0x00000b00


	//   ....[4]....
        /*007c*/ 	.word	0x00000ce0


	//----- nvinfo : EIATTR_CBANK_PARAM_SIZE
	.align		4
.L_19:
        /*0080*/ 	.byte	0x03, 0x19
        /*0082*/ 	.short	0x0024


	//----- nvinfo : EIATTR_PARAM_CBANK
	.align		4
        /*0084*/ 	.byte	0x04, 0x0a
        /*0086*/ 	.short	(.L_21 - .L_20)
	.align		4
.L_20:
        /*0088*/ 	.word	index@(.nv.constant0._Z11vector_calcPjPiS0_S0_i)
        /*008c*/ 	.short	0x0380
        /*008e*/ 	.short	0x0024


	//----- nvinfo : EIATTR_SW_WAR
	.align		4
.L_21:
        /*0090*/ 	.byte	0x04, 0x36
        /*0092*/ 	.short	(.L_23 - .L_22)
.L_22:
        /*0094*/ 	.word	0x00000008
.L_23:


//--------------------- .nv.callgraph             --------------------------
	.section	.nv.callgraph,"",@"SHT_CUDA_CALLGRAPH"
	.align	4
	.sectionentsize	8
	.align		4
        /*0000*/ 	.word	0x00000000
	.align		4
        /*0004*/ 	.word	0xffffffff
	.align		4
        /*0008*/ 	.word	0x00000000
	.align		4
        /*000c*/ 	.word	0xfffffffe
	.align		4
        /*0010*/ 	.word	0x00000000
	.align		4
        /*0014*/ 	.word	0xfffffffd
	.align		4
        /*0018*/ 	.word	0x00000000
	.align		4
        /*001c*/ 	.word	0xfffffffc


//--------------------- .text._Z11vector_calcPjPiS0_S0_i --------------------------
	.section	.text._Z11vector_calcPjPiS0_S0_i,"ax",@progbits
	.align	128
        .global         _Z11vector_calcPjPiS0_S0_i
        .type           _Z11vector_calcPjPiS0_S0_i,@function
        .size           _Z11vector_calcPjPiS0_S0_i,(.L_x_6 - _Z11vector_calcPjPiS0_S0_i)
        .other          _Z11vector_calcPjPiS0_S0_i,@"STO_CUDA_ENTRY STV_DEFAULT"
_Z11vector_calcPjPiS0_S0_i:
.text._Z11vector_calcPjPiS0_S0_i:
[----:B------:R-:W-:Y:S08]  /*0000*/  LDC R1, c[0x0][0x37c] ;  /* 0x0000df00ff017b82 */ /* 0x000ff00000000800 */
[----:B------:R-:W0:Y:S02]  /*0010*/  LDC R2, c[0x0][0x3a0] ;  /* 0x0000e800ff027b82 */ /* 0x000e240000000800 */
[----:B0-----:R-:W-:-:S13]  /*0020*/  ISETP.GE.AND P0, PT, R2, 0x1, PT ;  /* 0x000000010200780c */ /* 0x001fda0003f06270 */
[----:B------:R-:W-:Y:S05]  /*0030*/  @!P0 EXIT ;  /* 0x000000000000894d */ /* 0x000fea0003800000 */
[C---:B------:R-:W-:Y:S01]  /*0040*/  ISETP.GE.U32.AND P1, PT, R2.reuse, 0x10, PT ;  /* 0x000000100200780c */ /* 0x040fe20003f26070 */
[----:B------:R-:W0:Y:S01]  /*0050*/  LDCU.64 UR10, c[0x0][0x358] ;  /* 0x00006b00ff0a77ac */ /* 0x000e220008000a00 */
[----:B------:R-:W-:Y:S01]  /*0060*/  LOP3.LUT R12, R2, 0xf, RZ, 0xc0, !PT ;  /* 0x0000000f020c7812 */ /* 0x000fe200078ec0ff */
[----:B------:R-:W-:-:S03]  /*0070*/  IMAD.MOV.U32 R0, RZ, RZ, RZ ;  /* 0x000000ffff007224 */ /* 0x000fc600078e00ff */
[----:B------:R-:W-:-:S07]  /*0080*/  ISETP.NE.AND P0, PT, R12, RZ, PT ;  /* 0x000000ff0c00720c */ /* 0x000fce0003f05270 */
[----:B------:R-:W-:Y:S06]  /*0090*/  @!P1 BRA `(.L_x_0) ;  /* 0x0000000400789947 */ /* 0x000fec0003800000 */
[----:B------:R-:W1:Y:S01]  /*00a0*/  LDCU.64 UR8, c[0x0][0x388] ;  /* 0x00007100ff0877ac */ /* 0x000e620008000a00 */
[----:B------:R-:W-:Y:S01]  /*00b0*/  LOP3.LUT R0, R2, 0x7ffffff0, RZ, 0xc0, !PT ;  /* 0x7ffffff002007812 */ /* 0x000fe200078ec0ff */
[----:B------:R-:W2:Y:S04]  /*00c0*/  LDCU.128 UR12, c[0x0][0x390] ;  /* 0x00007200ff0c77ac */ /* 0x000ea80008000c00 */
[----:B------:R-:W-:Y:S01]  /*00d0*/  IMAD.MOV R3, RZ, RZ, -R0 ;  /* 0x000000ffff037224 */ /* 0x000fe200078e0a00 */
[----:B-1----:R-:W-:Y:S02]  /*00e0*/  UIADD3 UR8, UP0, UPT, UR8, 0x20, URZ ;  /* 0x0000002008087890 */ /* 0x002fe4000ff1e0ff */
[----:B--2---:R-:W-:Y:S02]  /*00f0*/  UIADD3 UR6, UP1, UPT, UR12, 0x20, URZ ;  /* 0x000000200c067890 */ /* 0x004fe4000ff3e0ff */
[----:B------:R-:W-:-:S02]  /*0100*/  UIADD3 UR4, UP2, UPT, UR14, 0x20, URZ ;  /* 0x000000200e047890 */ /* 0x000fc4000ff5e0ff */
[----:B------:R-:W-:Y:S01]  /*0110*/  MOV R16, UR8 ;  /* 0x0000000800107c02 */ /* 0x000fe20008000f00 */
[----:B------:R-:W-:Y:S02]  /*0120*/  UIADD3.X UR9, UPT, UPT, URZ, UR9, URZ, UP0, !UPT ;  /* 0x00000009ff097290 */ /* 0x000fe400087fe4ff */
[----:B------:R-:W-:Y:S01]  /*0130*/  UIADD3.X UR7, UPT, UPT, URZ, UR13, URZ, UP1, !UPT ;  /* 0x0000000dff077290 */ /* 0x000fe20008ffe4ff */
[----:B------:R-:W-:Y:S01]  /*0140*/  IMAD.U32 R11, RZ, RZ, UR6 ;  /* 0x00000006ff0b7e24 */ /* 0x000fe2000f8e00ff */
[----:B------:R-:W-:Y:S01]  /*0150*/  UIADD3.X UR5, UPT, UPT, URZ, UR15, URZ, UP2, !UPT ;  /* 0x0000000fff057290 */ /* 0x000fe200097fe4ff */
[----:B------:R-:W-:Y:S01]  /*0160*/  IMAD.U32 R10, RZ, RZ, UR4 ;  /* 0x00000004ff0a7e24 */ /* 0x000fe2000f8e00ff */
[----:B------:R-:W-:Y:S02]  /*0170*/  MOV R5, UR9 ;  /* 0x0000000900057c02 */ /* 0x000fe40008000f00 */
[----:B------:R-:W-:Y:S02]  /*0180*/  IMAD.U32 R14, RZ, RZ, UR7 ;  /* 0x00000007ff0e7e24 */ /* 0x000fe4000f8e00ff */
[----:B------:R-:W-:-:S07]  /*0190*/  IMAD.U32 R13, RZ, RZ, UR5 ;  /* 0x00000005ff0d7e24 */ /* 0x000fce000f8e00ff */
.L_x_1:
[----:B------:R-:W-:Y:S01]  /*01a0*/  MOV R4, R16 ;  /* 0x0000001000047202 */ /* 0x000fe20000000f00 */
[----:B------:R-:W-:Y:S02]  /*01b0*/  IMAD.MOV.U32 R6, RZ, RZ, R11 ;  /* 0x000000ffff067224 */ /* 0x000fe400078e000b */
[----:B------:R-:W-:Y:S02]  /*01c0*/  IMAD.MOV.U32 R7, RZ, RZ, R14 ;  /* 0x000000ffff077224 */ /* 0x000fe400078e000e */
[----:B0-2---:R-:W2:Y:S04]  /*01d0*/  LDG.E R8, desc[UR10][R4.64+-0x20] ;  /* 0xffffe00a04087981 */ /* 0x005ea8000c1e1900 */
[----:B------:R-:W2:Y:S02]  /*01e0*/  LDG.E R9, desc[UR10][R6.64+-0x20] ;  /* 0xffffe00a06097981 */ /* 0x000ea4000c1e1900 */
[----:B--2---:R-:W-:Y:S01]  /*01f0*/  IADD3 R11, PT, PT, R8, R9, RZ ;  /* 0x00000009080b7210 */ /* 0x004fe20007ffe0ff */
[----:B------:R-:W-:-:S02]  /*0200*/  IMAD.MOV.U32 R8, RZ, RZ, R10 ;  /* 0x000000ffff087224 */ /* 0x000fc400078e000a */
[----:B------:R-:W-:-:S05]  /*0210*/  IMAD.MOV.U32 R9, RZ, RZ, R13 ;  /* 0x000000ffff097224 */ /* 0x000fca00078e000d */
[----:B------:R0:W-:Y:S04]  /*0220*/  STG.E desc[UR10][R8.64+-0x20], R11 ;  /* 0xffffe00b08007986 */ /* 0x0001e8000c10190a */
[----:B------:R-:W2:Y:S04]  /*0230*/  LDG.E R10, desc[UR10][R4.64+-0x1c] ;  /* 0xffffe40a040a7981 */ /* 0x000ea8000c1e1900 */
[----:B------:R-:W2:Y:S02]  /*0240*/  LDG.E R13, desc[UR10][R6.64+-0x1c] ;  /* 0xffffe40a060d7981 */ /* 0x000ea4000c1e1900 */
[----:B--2---:R-:W-:-:S05]  /*0250*/  IADD3 R13, PT, PT, R10, R13, RZ ;  /* 0x0000000d0a0d7210 */ /* 0x004fca0007ffe0ff */
[----:B------:R1:W-:Y:S04]  /*0260*/  STG.E desc[UR10][R8.64+-0x1c], R13 ;  /* 0xffffe40d08007986 */ /* 0x0003e8000c10190a */
[----:B------:R-:W2:Y:S04]  /*0270*/  LDG.E R10, desc[UR10][R4.64+-0x18] ;  /* 0xffffe80a040a7981 */ /* 0x000ea8000c1e1900 */
[----:B------:R-:W2:Y:S02]  /*0280*/  LDG.E R15, desc[UR10][R6.64+-0x18] ;  /* 0xffffe80a060f7981 */ /* 0x000ea4000c1e1900 */
[----:B--2---:R-:W-:-:S05]  /*0290*/  IMAD.IADD R15, R10, 0x1, R15 ;  /* 0x000000010a0f7824 */ /* 0x004fca00078e020f */
[----:B------:R2:W-:Y:S04]  /*02a0*/  STG.E desc[UR10][R8.64+-0x18], R15 ;  /* 0xffffe80f08007986 */ /* 0x0005e8000c10190a */
[----:B------:R-:W3:Y:S04]  /*02b0*/  LDG.E R10, desc[UR10][R4.64+-0x14] ;  /* 0xffffec0a040a7981 */ /* 0x000ee8000c1e1900 */
[----:B------:R-:W3:Y:S02]  /*02c0*/  LDG.E R17, desc[UR10][R6.64+-0x14] ;  /* 0xffffec0a06117981 */ /* 0x000ee4000c1e1900 */
[----:B---3--:R-:W-:-:S05]  /*02d0*/  IMAD.IADD R17, R10, 0x1, R17 ;  /* 0x000000010a117824 */ /* 0x008fca00078e0211 */
[----:B------:R3:W-:Y:S04]  /*02e0*/  STG.E desc[UR10][R8.64+-0x14], R17 ;  /* 0xffffec1108007986 */ /* 0x0007e8000c10190a */
[----:B------:R-:W4:Y:S04]  /*02f0*/  LDG.E R10, desc[UR10][R4.64+-0x10] ;  /* 0xfffff00a040a7981 */ /* 0x000f28000c1e1900 */
[----:B0-----:R-:W4:Y:S02]  /*0300*/  LDG.E R11, desc[UR10][R6.64+-0x10] ;  /* 0xfffff00a060b7981 */ /* 0x001f24000c1e1900 */
[----:B----4-:R-:W-:-:S05]  /*0310*/  IADD3 R11, PT, PT, R10, R11, RZ ;  /* 0x0000000b0a0b7210 */ /* 0x010fca0007ffe0ff */
[----:B------:R0:W-:Y:S04]  /*0320*/  STG.E desc[UR10][R8.64+-0x10], R11 ;  /* 0xfffff00b08007986 */ /* 0x0001e8000c10190a */
[----:B------:R-:W4:Y:S04]  /*0330*/  LDG.E R10, desc[UR10][R4.64+-0xc] ;  /* 0xfffff40a040a7981 */ /* 0x000f28000c1e1900 */
[----:B-1----:R-:W4:Y:S02]  /*0340*/  LDG.E R13, desc[UR10][R6.64+-0xc] ;  /* 0xfffff40a060d7981 */ /* 0x002f24000c1e1900 */
[----:B----4-:R-:W-:-:S05]  /*0350*/  IMAD.IADD R13, R10, 0x1, R13 ;  /* 0x000000010a0d7824 */ /* 0x010fca00078e020d */
[----:B------:R1:W-:Y:S04]  /*0360*/  STG.E desc[UR10][R8.64+-0xc], R13 ;  /* 0xfffff40d08007986 */ /* 0x0003e8000c10190a */
[----:B------:R-:W4:Y:S04]  /*0370*/  LDG.E R10, desc[UR10][R4.64+-0x8] ;  /* 0xfffff80a040a7981 */ /* 0x000f28000c1e1900 */
[----:B--2---:R-:W4:Y:S02]  /*0380*/  LDG.E R15, desc[UR10][R6.64+-0x8] ;  /* 0xfffff80a060f7981 */ /* 0x004f24000c1e1900 */
[----:B----4-:R-:W-:-:S05]  /*0390*/  IMAD.IADD R15, R10, 0x1, R15 ;  /* 0x000000010a0f7824 */ /* 0x010fca00078e020f */
[----:B------:R2:W-:Y:S04]  /*03a0*/  STG.E desc[UR10][R8.64+-0x8], R15 ;  /* 0xfffff80f08007986 */ /* 0x0005e8000c10190a */
[----:B------:R-:W4:Y:S04]  /*03b0*/  LDG.E R10, desc[UR10][R4.64+-0x4] ;  /* 0xfffffc0a040a7981 */ /* 0x000f28000c1e1900 */
[----:B---3--:R-:W4:Y:S02]  /*03c0*/  LDG.E R17, desc[UR10][R6.64+-0x4] ;  /* 0xfffffc0a06117981 */ /* 0x008f24000c1e1900 */
[----:B----4-:R-:W-:-:S05]  /*03d0*/  IADD3 R17, PT, PT, R10, R17, RZ ;  /* 0x000000110a117210 */ /* 0x010fca0007ffe0ff */
[----:B------:R3:W-:Y:S04]  /*03e0*/  STG.E desc[UR10][R8.64+-0x4], R17 ;  /* 0xfffffc1108007986 */ /* 0x0007e8000c10190a */
[----:B------:R-:W4:Y:S04]  /*03f0*/  LDG.E R10, desc[UR10][R4.64] ;  /* 0x0000000a040a7981 */ /* 0x000f28000c1e1900 */
[----:B0-----:R-:W4:Y:S02]  /*0400*/  LDG.E R11, desc[UR10][R6.64] ;  /* 0x0000000a060b7981 */ /* 0x001f24000c1e1900 */
[----:B----4-:R-:W-:-:S05]  /*0410*/  IMAD.IADD R11, R10, 0x1, R11 ;  /* 0x000000010a0b7824 */ /* 0x010fca00078e020b */
[----:B------:R0:W-:Y:S04]  /*0420*/  STG.E desc[UR10][R8.64], R11 ;  /* 0x0000000b08007986 */ /* 0x0001e8000c10190a */
[----:B------:R-:W4:Y:S04]  /*0430*/  LDG.E R10, desc[UR10][R4.64+0x4] ;  /* 0x0000040a040a7981 */ /* 0x000f28000c1e1900 */
[----:B-1----:R-:W4:Y:S02]  /*0440*/  LDG.E R13, desc[UR10][R6.64+0x4] ;  /* 0x0000040a060d7981 */ /* 0x002f24000c1e1900 */
[----:B----4-:R-:W-:-:S05]  /*0450*/  IMAD.IADD R13, R10, 0x1, R13 ;  /* 0x000000010a0d7824 */ /* 0x010fca00078e020d */
[----:B------:R1:W-:Y:S04]  /*0460*/  STG.E desc[UR10][R8.64+0x4], R13 ;  /* 0x0000040d08007986 */ /* 0x0003e8000c10190a */
[----:B------:R-:W4:Y:S04]  /*0470*/  LDG.E R10, desc[UR10][R4.64+0x8] ;  /* 0x0000080a040a7981 */ /* 0x000f28000c1e1900 */
[----:B--2---:R-:W4:Y:S02]  /*0480*/  LDG.E R15, desc[UR10][R6.64+0x8] ;  /* 0x0000080a060f7981 */ /* 0x004f24000c1e1900 */
[----:B----4-:R-:W-:-:S05]  /*0490*/  IADD3 R15, PT, PT, R10, R15, RZ ;  /* 0x0000000f0a0f7210 */ /* 0x010fca0007ffe0ff */
[----:B------:R2:W-:Y:S04]  /*04a0*/  STG.E desc[UR10][R8.64+0x8], R15 ;  /* 0x0000080f08007986 */ /* 0x0005e8000c10190a */
[----:B------:R-:W4:Y:S04]  /*04b0*/  LDG.E R10, desc[UR10][R4.64+0xc] ;  /* 0x00000c0a040a7981 */ /* 0x000f28000c1e1900 */
[----:B---3--:R-:W4:Y:S02]  /*04c0*/  LDG.E R17, desc[UR10][R6.64+0xc] ;  /* 0x00000c0a06117981 */ /* 0x008f24000c1e1900 */
[----:B----4-:R-:W-:-:S05]  /*04d0*/  IMAD.IADD R17, R10, 0x1, R17 ;  /* 0x000000010a117824 */ /* 0x010fca00078e0211 */
        /* <DEDUP_REMOVED lines=10> */
[----:B--2---:R-:W4:Y:S01]  /*0580*/  LDG.E R15, desc[UR10][R6.64+0x18] ;  /* 0x0000180a060f7981 */ /* 0x004f22000c1e1900 */
[----:B------:R-:W-:Y:S02]  /*0590*/  IADD3 R3, PT, PT, R3, 0x10, RZ ;  /* 0x0000001003037810 */ /* 0x000fe40007ffe0ff */
[----:B----4-:R-:W-:-:S05]  /*05a0*/  IADD3 R15, PT, PT, R10, R15, RZ ;  /* 0x0000000f0a0f7210 */ /* 0x010fca0007ffe0ff */
[----:B------:R2:W-:Y:S04]  /*05b0*/  STG.E desc[UR10][R8.64+0x18], R15 ;  /* 0x0000180f08007986 */ /* 0x0005e8000c10190a */
[----:B------:R4:W5:Y:S04]  /*05c0*/  LDG.E R10, desc[UR10][R4.64+0x1c] ;  /* 0x00001c0a040a7981 */ /* 0x000968000c1e1900 */
[----:B---3--:R-:W5:Y:S01]  /*05d0*/  LDG.E R17, desc[UR10][R6.64+0x1c] ;  /* 0x00001c0a06117981 */ /* 0x008f62000c1e1900 */
[----:B------:R-:W-:Y:S02]  /*05e0*/  ISETP.NE.AND P1, PT, R3, RZ, PT ;  /* 0x000000ff0300720c */ /* 0x000fe40003f25270 */
[----:B------:R-:W-:-:S02]  /*05f0*/  IADD3 R16, P2, PT, R4, 0x40, RZ ;  /* 0x0000004004107810 */ /* 0x000fc40007f5e0ff */
[----:B0-----:R-:W-:-:S03]  /*0600*/  IADD3 R11, P3, PT, R6, 0x40, RZ ;  /* 0x00000040060b7810 */ /* 0x001fc60007f7e0ff */
[----:B----4-:R-:W-:Y:S01]  /*0610*/  IMAD.X R5, RZ, RZ, R5, P2 ;  /* 0x000000ffff057224 */ /* 0x010fe200010e0605 */
[----:B------:R-:W-:Y:S01]  /*0620*/  IADD3.X R14, PT, PT, RZ, R7, RZ, P3, !PT ;  /* 0x00000007ff0e7210 */ /* 0x000fe20001ffe4ff */
[----:B-----5:R-:W-:Y:S01]  /*0630*/  IMAD.IADD R17, R10, 0x1, R17 ;  /* 0x000000010a117824 */ /* 0x020fe200078e0211 */
[----:B------:R-:W-:-:S04]  /*0640*/  IADD3 R10, P4, PT, R8, 0x40, RZ ;  /* 0x00000040080a7810 */ /* 0x000fc80007f9e0ff */
[----:B------:R2:W-:Y:S01]  /*0650*/  STG.E desc[UR10][R8.64+0x1c], R17 ;  /* 0x00001c1108007986 */ /* 0x0005e2000c10190a */
[----:B-1----:R-:W-:Y:S01]  /*0660*/  IMAD.X R13, RZ, RZ, R9, P4 ;  /* 0x000000ffff0d7224 */ /* 0x002fe200020e0609 */
[----:B------:R-:W-:Y:S07]  /*0670*/  @P1 BRA `(.L_x_1) ;  /* 0xfffffff800c81947 */ /* 0x000fee000383ffff */
.L_x_0:
[----:B0-----:R-:W-:Y:S05]  /*0680*/  @!P0 EXIT ;  /* 0x000000000000894d */ /* 0x001fea0003800000 */
[----:B------:R-:W-:Y:S02]  /*0690*/  ISETP.GE.U32.AND P0, PT, R12, 0x8, PT ;  /* 0x000000080c00780c */ /* 0x000fe40003f06070 */
[----:B------:R-:W-:-:S04]  /*06a0*/  LOP3.LUT R14, R2, 0x7, RZ, 0xc0, !PT ;  /* 0x00000007020e7812 */ /* 0x000fc800078ec0ff */
[----:B------:R-:W-:-:S07]  /*06b0*/  ISETP.NE.AND P1, PT, R14, RZ, PT ;  /* 0x000000ff0e00720c */ /* 0x000fce0003f25270 */
[----:B------:R-:W-:Y:S06]  /*06c0*/  @!P0 BRA `(.L_x_2) ;  /* 0x00000000009c8947 */ /* 0x000fec0003800000 */
[----:B------:R-:W0:Y:S08]  /*06d0*/  LDC.64 R4, c[0x0][0x388] ;  /* 0x0000e200ff047b82 */ /* 0x000e300000000a00 */
[----:B------:R-:W1:Y:S08]  /*06e0*/  LDC.64 R6, c[0x0][0x390] ;  /* 0x0000e400ff067b82 */ /* 0x000e700000000a00 */
[----:B--2---:R-:W2:Y:S01]  /*06f0*/  LDC.64 R8, c[0x0][0x398] ;  /* 0x0000e600ff087b82 */ /* 0x004ea20000000a00 */
[----:B0-----:R-:W-:-:S05]  /*0700*/  IMAD.WIDE.U32 R4, R0, 0x4, R4 ;  /* 0x0000000400047825 */ /* 0x001fca00078e0004 */
[----:B------:R-:W3:Y:S01]  /*0710*/  LDG.E R3, desc[UR10][R4.64] ;  /* 0x0000000a04037981 */ /* 0x000ee2000c1e1900 */
[----:B-1----:R-:W-:-:S05]  /*0720*/  IMAD.WIDE.U32 R6, R0, 0x4, R6 ;  /* 0x0000000400067825 */ /* 0x002fca00078e0006 */
[----:B------:R-:W3:Y:S01]  /*0730*/  LDG.E R10, desc[UR10][R6.64] ;  /* 0x0000000a060a7981 */ /* 0x000ee2000c1e1900 */
[----:B--2---:R-:W-:Y:S01]  /*0740*/  IMAD.WIDE.U32 R8, R0, 0x4, R8 ;  /* 0x0000000400087825 */ /* 0x004fe200078e0008 */
[----:B---3--:R-:W-:-:S05]  /*0750*/  IADD3 R3, PT, PT, R3, R10, RZ ;  /* 0x0000000a03037210 */ /* 0x008fca0007ffe0ff */
[----:B------:R0:W-:Y:S04]  /*0760*/  STG.E desc[UR10][R8.64], R3 ;  /* 0x0000000308007986 */ /* 0x0001e8000c10190a */
[----:B------:R-:W2:Y:S04]  /*0770*/  LDG.E R10, desc[UR10][R4.64+0x4] ;  /* 0x0000040a040a7981 */ /* 0x000ea8000c1e1900 */
[----:B------:R-:W2:Y:S02]  /*0780*/  LDG.E R11, desc[UR10][R6.64+0x4] ;  /* 0x0000040a060b7981 */ /* 0x000ea4000c1e1900 */
[----:B--2---:R-:W-:-:S05]  /*0790*/  IMAD.IADD R11, R10, 0x1, R11 ;  /* 0x000000010a0b7824 */ /* 0x004fca00078e020b */
[----:B------:R1:W-:Y:S04]  /*07a0*/  STG.E desc[UR10][R8.64+0x4], R11 ;  /* 0x0000040b08007986 */ /* 0x0003e8000c10190a */
[----:B------:R-:W2:Y:S04]  /*07b0*/  LDG.E R10, desc[UR10][R4.64+0x8] ;  /* 0x0000080a040a7981 */ /* 0x000ea8000c1e1900 */
[----:B------:R-:W2:Y:S02]  /*07c0*/  LDG.E R13, desc[UR10][R6.64+0x8] ;  /* 0x0000080a060d7981 */ /* 0x000ea4000c1e1900 */
[----:B--2---:R-:W-:-:S05]  /*07d0*/  IADD3 R13, PT, PT, R10, R13, RZ ;  /* 0x0000000d0a0d7210 */ /* 0x004fca0007ffe0ff */
[----:B------:R2:W-:Y:S04]  /*07e0*/  STG.E desc[UR10][R8.64+0x8], R13 ;  /* 0x0000080d08007986 */ /* 0x0005e8000c10190a */
[----:B------:R-:W3:Y:S04]  /*07f0*/  LDG.E R10, desc[UR10][R4.64+0xc] ;  /* 0x00000c0a040a7981 */ /* 0x000ee8000c1e1900 */
[----:B------:R-:W3:Y:S02]  /*0800*/  LDG.E R15, desc[UR10][R6.64+0xc] ;  /* 0x00000c0a060f7981 */ /* 0x000ee4000c1e1900 */
[----:B---3--:R-:W-:-:S05]  /*0810*/  IMAD.IADD R15, R10, 0x1, R15 ;  /* 0x000000010a0f7824 */ /* 0x008fca00078e020f */
[----:B------:R3:W-:Y:S04]  /*0820*/  STG.E desc[UR10][R8.64+0xc], R15 ;  /* 0x00000c0f08007986 */ /* 0x0007e8000c10190a */
[----:B0-----:R-:W4:Y:S04]  /*0830*/  LDG.E R3, desc[UR10][R4.64+0x10] ;  /* 0x0000100a04037981 */ /* 0x001f28000c1e1900 */
[----:B------:R-:W4:Y:S02]  /*0840*/  LDG.E R10, desc[UR10][R6.64+0x10] ;  /* 0x0000100a060a7981 */ /* 0x000f24000c1e1900 */
        /* <DEDUP_REMOVED lines=10> */
[----:B------:R-:W2:Y:S04]  /*08f0*/  LDG.E R10, desc[UR10][R4.64+0x1c] ;  /* 0x00001c0a040a7981 */ /* 0x000ea8000c1e1900 */
[----:B---3--:R-:W2:Y:S01]  /*0900*/  LDG.E R15, desc[UR10][R6.64+0x1c] ;  /* 0x00001c0a060f7981 */ /* 0x008ea2000c1e1900 */
[----:B------:R-:W-:Y:S01]  /*0910*/  IADD3 R0, PT, PT, R0, 0x8, RZ ;  /* 0x0000000800007810 */ /* 0x000fe20007ffe0ff */
[----:B--2---:R-:W-:-:S05]  /*0920*/  IMAD.IADD R15, R10, 0x1, R15 ;  /* 0x000000010a0f7824 */ /* 0x004fca00078e020f */
[----:B------:R0:W-:Y:S02]  /*0930*/  STG.E desc[UR10][R8.64+0x1c], R15 ;  /* 0x00001c0f08007986 */ /* 0x0001e4000c10190a */
.L_x_2:
[----:B------:R-:W-:Y:S05]  /*0940*/  @!P1 EXIT ;  /* 0x000000000000994d */ /* 0x000fea0003800000 */
[----:B------:R-:W-:Y:S02]  /*0950*/  ISETP.GE.U32.AND P0, PT, R14, 0x4, PT ;  /* 0x000000040e00780c */ /* 0x000fe40003f06070 */
[----:B------:R-:W-:-:S04]  /*0960*/  LOP3.LUT R2, R2, 0x3, RZ, 0xc0, !PT ;  /* 0x0000000302027812 */ /* 0x000fc800078ec0ff */
[----:B------:R-:W-:-:S07]  /*0970*/  ISETP.NE.AND P1, PT, R2, RZ, PT ;  /* 0x000000ff0200720c */ /* 0x000fce0003f25270 */
[----:B------:R-:W-:Y:S06]  /*0980*/  @!P0 BRA `(.L_x_3) ;  /* 0x00000000005c8947 */ /* 0x000fec0003800000 */
[----:B------:R-:W1:Y:S08]  /*0990*/  LDC.64 R4, c[0x0][0x388] ;  /* 0x0000e200ff047b82 */ /* 0x000e700000000a00 */
[----:B------:R-:W3:Y:S08]  /*09a0*/  LDC.64 R6, c[0x0][0x390] ;  /* 0x0000e400ff067b82 */ /* 0x000ef00000000a00 */
[----:B0-2---:R-:W0:Y:S01]  /*09b0*/  LDC.64 R8, c[0x0][0x398] ;  /* 0x0000e600ff087b82 */ /* 0x005e220000000a00 */
[----:B-1----:R-:W-:-:S05]  /*09c0*/  IMAD.WIDE.U32 R4, R0, 0x4, R4 ;  /* 0x0000000400047825 */ /* 0x002fca00078e0004 */
[----:B------:R-:W2:Y:S01]  /*09d0*/  LDG.E R3, desc[UR10][R4.64] ;  /* 0x0000000a04037981 */ /* 0x000ea2000c1e1900 */
[----:B---3--:R-:W-:-:S05]  /*09e0*/  IMAD.WIDE.U32 R6, R0, 0x4, R6 ;  /* 0x0000000400067825 */ /* 0x008fca00078e0006 */
[----:B------:R-:W2:Y:S01]  /*09f0*/  LDG.E R10, desc[UR10][R6.64] ;  /* 0x0000000a060a7981 */ /* 0x000ea2000c1e1900 */
[----:B0-----:R-:W-:-:S04]  /*0a00*/  IMAD.WIDE.U32 R8, R0, 0x4, R8 ;  /* 0x0000000400087825 */ /* 0x001fc800078e0008 */
[----:B--2---:R-:W-:-:S05]  /*0a10*/  IMAD.IADD R3, R3, 0x1, R10 ;  /* 0x0000000103037824 */ /* 0x004fca00078e020a */
        /* <DEDUP_REMOVED lines=9> */
[----:B------:R-:W2:Y:S04]  /*0ab0*/  LDG.E R10, desc[UR10][R4.64+0xc] ;  /* 0x00000c0a040a7981 */ /* 0x000ea8000c1e1900 */
[----:B------:R-:W2:Y:S01]  /*0ac0*/  LDG.E R15, desc[UR10][R6.64+0xc] ;  /* 0x00000c0a060f7981 */ /* 0x000ea2000c1e1900 */
[----:B------:R-:W-:Y:S01]  /*0ad0*/  VIADD R0, R0, 0x4 ;  /* 0x0000000400007836 */ /* 0x000fe20000000000 */
[----:B--2---:R-:W-:-:S05]  /*0ae0*/  IADD3 R15, PT, PT, R10, R15, RZ ;  /* 0x0000000f0a0f7210 */ /* 0x004fca0007ffe0ff */
[----:B------:R1:W-:Y:S02]  /*0af0*/  STG.E desc[UR10][R8.64+0xc], R15 ;  /* 0x00000c0f08007986 */ /* 0x0003e4000c10190a */
.L_x_3:
[----:B------:R-:W-:Y:S05]  /*0b00*/  @!P1 EXIT ;  /* 0x000000000000994d */ /* 0x000fea0003800000 */
[----:B------:R-:W3:Y:S08]  /*0b10*/  LDC.64 R4, c[0x0][0x398] ;  /* 0x0000e600ff047b82 */ /* 0x000ef00000000a00 */
[----:B------:R-:W4:Y:S08]  /*0b20*/  LDC.64 R6, c[0x0][0x390] ;  /* 0x0000e400ff067b82 */ /* 0x000f300000000a00 */
[----:B012---:R-:W0:Y:S01]  /*0b30*/  LDC.64 R8, c[0x0][0x388] ;  /* 0x0000e200ff087b82 */ /* 0x007e220000000a00 */
[----:B---3--:R-:W-:-:S04]  /*0b40*/  IMAD.WIDE.U32 R4, R0, 0x4, R4 ;  /* 0x0000000400047825 */ /* 0x008fc800078e0004 */
[----:B------:R-:W-:Y:S01]  /*0b50*/  IMAD.MOV.U32 R13, RZ, RZ, R5 ;  /* 0x000000ffff0d7224 */ /* 0x000fe200078e0005 */
[----:B------:R-:W-:Y:S01]  /*0b60*/  MOV R10, R4 ;  /* 0x00000004000a7202 */ /* 0x000fe20000000f00 */
[----:B----4-:R-:W-:-:S05]  /*0b70*/  IMAD.WIDE.U32 R6, R0, 0x4, R6 ;  /* 0x0000000400067825 */ /* 0x010fca00078e0006 */
[----:B------:R-:W-:Y:S01]  /*0b80*/  MOV R11, R7 ;  /* 0x00000007000b7202 */ /* 0x000fe20000000f00 */
[----:B0-----:R-:W-:-:S04]  /*0b90*/  IMAD.WIDE.U32 R8, R0, 0x4, R8 ;  /* 0x0000000400087825 */ /* 0x001fc800078e0008 */
[----:B------:R-:W-:-:S07]  /*0ba0*/  IMAD.MOV R0, RZ, RZ, -R2 ;  /* 0x000000ffff007224 */ /* 0x000fce00078e0a02 */
.L_x_4:
[----:B0-----:R-:W-:Y:S01]  /*0bb0*/  MOV R2, R8 ;  /* 0x0000000800027202 */ /* 0x001fe20000000f00 */
[----:B------:R-:W-:Y:S01]  /*0bc0*/  IMAD.MOV.U32 R5, RZ, RZ, R11 ;  /* 0x000000ffff057224 */ /* 0x000fe200078e000b */
[----:B------:R-:W-:Y:S01]  /*0bd0*/  MOV R4, R6 ;  /* 0x0000000600047202 */ /* 0x000fe20000000f00 */
[----:B------:R-:W-:-:S04]  /*0be0*/  IMAD.MOV.U32 R3, RZ, RZ, R9 ;  /* 0x000000ffff037224 */ /* 0x000fc800078e0009 */
[----:B------:R-:W2:Y:S04]  /*0bf0*/  LDG.E R5, desc[UR10][R4.64] ;  /* 0x0000000a04057981 */ /* 0x000ea8000c1e1900 */
[----:B------:R0:W2:Y:S01]  /*0c00*/  LDG.E R2, desc[UR10][R2.64] ;  /* 0x0000000a02027981 */ /* 0x0000a2000c1e1900 */
[----:B------:R-:W-:-:S05]  /*0c10*/  VIADD R0, R0, 0x1 ;  /* 0x0000000100007836 */ /* 0x000fca0000000000 */
[----:B------:R-:W-:Y:S02]  /*0c20*/  ISETP.NE.AND P0, PT, R0, RZ, PT ;  /* 0x000000ff0000720c */ /* 0x000fe40003f05270 */
[----:B0-----:R-:W-:Y:S02]  /*0c30*/  MOV R3, R13 ;  /* 0x0000000d00037202 */ /* 0x001fe40000000f00 */
[----:B------:R-:W-:Y:S02]  /*0c40*/  IADD3 R6, P2, PT, R6, 0x4, RZ ;  /* 0x0000000406067810 */ /* 0x000fe40007f5e0ff */
[----:B------:R-:W-:-:S03]  /*0c50*/  IADD3 R8, P3, PT, R8, 0x4, RZ ;  /* 0x0000000408087810 */ /* 0x000fc60007f7e0ff */
[----:B------:R-:W-:Y:S01]  /*0c60*/  IMAD.X R11, RZ, RZ, R11, P2 ;  /* 0x000000ffff0b7224 */ /* 0x000fe200010e060b */
[----:B------:R-:W-:Y:S02]  /*0c70*/  IADD3.X R9, PT, PT, RZ, R9, RZ, P3, !PT ;  /* 0x00000009ff097210 */ /* 0x000fe40001ffe4ff */
[----:B--2---:R-:W-:Y:S01]  /*0c80*/  IADD3 R7, PT, PT, R2, R5, RZ ;  /* 0x0000000502077210 */ /* 0x004fe20007ffe0ff */
[----:B------:R-:W-:Y:S01]  /*0c90*/  IMAD.MOV.U32 R2, RZ, RZ, R10 ;  /* 0x000000ffff027224 */ /* 0x000fe200078e000a */
[----:B------:R-:W-:-:S04]  /*0ca0*/  IADD3 R10, P1, PT, R10, 0x4, RZ ;  /* 0x000000040a0a7810 */ /* 0x000fc80007f3e0ff */
[----:B------:R0:W-:Y:S01]  /*0cb0*/  STG.E desc[UR10][R2.64], R7 ;  /* 0x0000000702007986 */ /* 0x0001e2000c10190a */
[----:B------:R-:W-:Y:S01]  /*0cc0*/  IADD3.X R13, PT, PT, RZ, R13, RZ, P1, !PT ;  /* 0x0000000dff0d7210 */ /* 0x000fe20000ffe4ff */
[----:B------:R-:W-:Y:S07]  /*0cd0*/  @P0 BRA `(.L_x_4) ;  /* 0xfffffffc00b40947 */ /* 0x000fee000383ffff */
[----:B------:R-:W-:Y:S05]  /*0ce0*/  EXIT ;  /* 0x000000000000794d */ /* 0x000fea0003800000 */
.L_x_5:
[----:B------:R-:W-:-:S00]  /*0cf0*/  BRA `(.L_x_5) ;  /* 0xfffffffc00fc7947 */ /* 0x000fc0000383ffff */
[----:B------:R-:W-:-:S00]  /*0d00*/  NOP ;  /* 0x0000000000007918 */ /* 0x000fc00000000000 */
[----:B------:R-:W-:-:S00]  /*0d10*/  NOP ;  /* 0x0000000000007918 */ /* 0x000fc00000000000 */
[----:B------:R-:W-:-:S00]  /*0d20*/  NOP ;  /* 0x0000000000007918 */ /* 0x000fc00000000000 */
[----:B------:R-:W-:-:S00]  /*0d30*/  NOP ;  /* 0x0000000000007918 */ /* 0x000fc00000000000 */
[----:B------:R-:W-:-:S00]  /*0d40*/  NOP ;  /* 0x0000000000007918 */ /* 0x000fc00000000000 */
[----:B------:R-:W-:-:S00]  /*0d50*/  NOP ;  /* 0x0000000000007918 */ /* 0x000fc00000000000 */
[----:B------:R-:W-:-:S00]  /*0d60*/  NOP ;  /* 0x0000000000007918 */ /* 0x000fc00000000000 */
[----:B------:R-:W-:-:S00]  /*0d70*/  NOP ;  /* 0x0000000000007918 */ /* 0x000fc00000000000 */
.L_x_6:


//--------------------- .nv.shared.reserved.0     --------------------------
	.section	.nv.shared.reserved.0,"aw",@nobits
	.weak		__nv_reservedSMEM_offset_0_alias
	.size		__nv_reservedSMEM_offset_0_alias, 0, 64
	.other		__nv_reservedSMEM_offset_0_alias,@"STO_CUDA_RESERVED_SHARED STV_DEFAULT"
__nv_reservedSMEM_offset_0_alias:
	.zero		0
	.zero		64


//--------------------- .nv.constant0._Z11vector_calcPjPiS0_S0_i --------------------------
	.section	.nv.constant0._Z11vector_calcPjPiS0_S0_i,"a",@progbits
	.sectionflags	@""
	.align	4
.nv.constant0._Z11vector_calcPjPiS0_S0_i:
	.zero		932


//--------------------- SYMBOLS --------------------------

	.type		.nv.reservedSmem.offset0,@object
	.size		.nv.reservedSmem.offset0,0x4
